//
// Generated by NVIDIA NVVM Compiler
//
// Compiler Build ID: CL-36424714
// Cuda compilation tools, release 13.0, V13.0.88
// Based on NVVM 20.0.0
//

.version 9.0
.target sm_100
.address_size 64

	// .globl	_Z7scan_upPfS_
// _ZZ7scan_upPfS_E4temp has been demoted
// _ZZ8scan_sumPfS_E4temp has been demoted
// _ZZ9scan_downPfS_E4temp has been demoted

.visible .entry _Z7scan_upPfS_(
	.param .u64 .ptr .align 1 _Z7scan_upPfS__param_0,
	.param .u64 .ptr .align 1 _Z7scan_upPfS__param_1
)
{
	.reg .pred 	%p<11>;
	.reg .b32 	%r<20>;
	.reg .b32 	%f<35>;
	.reg .b64 	%rd<9>;
	// demoted variable
	.shared .align 4 .b8 _ZZ7scan_upPfS_E4temp[4096];
	ld.param.u64 	%rd2, [_Z7scan_upPfS__param_0];
	ld.param.u64 	%rd1, [_Z7scan_upPfS__param_1];
	cvta.to.global.u64 	%rd3, %rd2;
	mov.u32 	%r1, %tid.x;
	mov.u32 	%r7, %ctaid.x;
	shl.b32 	%r8, %r7, 10;
	shl.b32 	%r9, %r1, 1;
	add.s32 	%r2, %r8, %r9;
	mul.wide.s32 	%rd4, %r2, 4;
	add.s64 	%rd5, %rd3, %rd4;
	ld.global.f32 	%f1, [%rd5];
	shl.b32 	%r10, %r1, 3;
	mov.u32 	%r11, _ZZ7scan_upPfS_E4temp;
	add.s32 	%r3, %r11, %r10;
	st.shared.f32 	[%r3], %f1;
	ld.global.f32 	%f2, [%rd5+4];
	or.b32  	%r4, %r9, 1;
	st.shared.f32 	[%r3+4], %f2;
	bar.sync 	0;
	setp.gt.u32 	%p1, %r1, 511;
	@%p1 bra 	$L__BB0_2;
	ld.shared.f32 	%f3, [%r3];
	ld.shared.f32 	%f4, [%r3+4];
	add.f32 	%f5, %f3, %f4;
	st.shared.f32 	[%r3+4], %f5;
$L__BB0_2:
	bar.sync 	0;
	setp.gt.u32 	%p2, %r1, 255;
	shl.b32 	%r5, %r4, 3;
	add.s32 	%r6, %r11, %r5;
	@%p2 bra 	$L__BB0_4;
	ld.shared.f32 	%f6, [%r6+-4];
	ld.shared.f32 	%f7, [%r6+4];
	add.f32 	%f8, %f6, %f7;
	st.shared.f32 	[%r6+4], %f8;
$L__BB0_4:
	bar.sync 	0;
	setp.gt.u32 	%p3, %r1, 127;
	@%p3 bra 	$L__BB0_6;
	add.s32 	%r13, %r6, %r5;
	ld.shared.f32 	%f9, [%r13+-4];
	ld.shared.f32 	%f10, [%r13+12];
	add.f32 	%f11, %f9, %f10;
	st.shared.f32 	[%r13+12], %f11;
$L__BB0_6:
	bar.sync 	0;
	setp.gt.u32 	%p4, %r1, 63;
	@%p4 bra 	$L__BB0_8;
	mad.lo.s32 	%r14, %r4, 24, %r6;
	ld.shared.f32 	%f12, [%r14+-4];
	ld.shared.f32 	%f13, [%r14+28];
	add.f32 	%f14, %f12, %f13;
	st.shared.f32 	[%r14+28], %f14;
$L__BB0_8:
	bar.sync 	0;
	setp.gt.u32 	%p5, %r1, 31;
	@%p5 bra 	$L__BB0_10;
	mad.lo.s32 	%r15, %r4, 56, %r6;
	ld.shared.f32 	%f15, [%r15+-4];
	ld.shared.f32 	%f16, [%r15+60];
	add.f32 	%f17, %f15, %f16;
	st.shared.f32 	[%r15+60], %f17;
$L__BB0_10:
	bar.sync 	0;
	setp.gt.u32 	%p6, %r1, 15;
	@%p6 bra 	$L__BB0_12;
	mad.lo.s32 	%r16, %r4, 120, %r6;
	ld.shared.f32 	%f18, [%r16+-4];
	ld.shared.f32 	%f19, [%r16+124];
	add.f32 	%f20, %f18, %f19;
	st.shared.f32 	[%r16+124], %f20;
$L__BB0_12:
	bar.sync 	0;
	setp.gt.u32 	%p7, %r1, 7;
	@%p7 bra 	$L__BB0_14;
	mad.lo.s32 	%r17, %r4, 248, %r6;
	ld.shared.f32 	%f21, [%r17+-4];
	ld.shared.f32 	%f22, [%r17+252];
	add.f32 	%f23, %f21, %f22;
	st.shared.f32 	[%r17+252], %f23;
$L__BB0_14:
	bar.sync 	0;
	setp.gt.u32 	%p8, %r1, 3;
	@%p8 bra 	$L__BB0_16;
	mad.lo.s32 	%r18, %r4, 504, %r6;
	ld.shared.f32 	%f24, [%r18+-4];
	ld.shared.f32 	%f25, [%r18+508];
	add.f32 	%f26, %f24, %f25;
	st.shared.f32 	[%r18+508], %f26;
$L__BB0_16:
	bar.sync 	0;
	setp.gt.u32 	%p9, %r1, 1;
	@%p9 bra 	$L__BB0_18;
	mad.lo.s32 	%r19, %r4, 1016, %r6;
	ld.shared.f32 	%f27, [%r19+-4];
	ld.shared.f32 	%f28, [%r19+1020];
	add.f32 	%f29, %f27, %f28;
	st.shared.f32 	[%r19+1020], %f29;
$L__BB0_18:
	bar.sync 	0;
	setp.ne.s32 	%p10, %r1, 0;
	@%p10 bra 	$L__BB0_20;
	ld.shared.f32 	%f30, [_ZZ7scan_upPfS_E4temp+2044];
	ld.shared.f32 	%f31, [_ZZ7scan_upPfS_E4temp+4092];
	add.f32 	%f32, %f30, %f31;
	st.shared.f32 	[_ZZ7scan_upPfS_E4temp+4092], %f32;
$L__BB0_20:
	bar.sync 	0;
	cvta.to.global.u64 	%rd6, %rd1;
	ld.shared.f32 	%f33, [%r3];
	add.s64 	%rd8, %rd6, %rd4;
	st.global.f32 	[%rd8], %f33;
	ld.shared.f32 	%f34, [%r3+4];
	st.global.f32 	[%rd8+4], %f34;
	ret;

}
	// .globl	_Z8scan_sumPfS_
.visible .entry _Z8scan_sumPfS_(
	.param .u64 .ptr .align 1 _Z8scan_sumPfS__param_0,
	.param .u64 .ptr .align 1 _Z8scan_sumPfS__param_1
)
{
	.reg .pred 	%p<3>;
	.reg .b32 	%r<7>;
	.reg .b32 	%f<10>;
	.reg .b64 	%rd<5>;
	// demoted variable
	.shared .align 4 .b8 _ZZ8scan_sumPfS_E4temp[8];
	ld.param.u64 	%rd2, [_Z8scan_sumPfS__param_1];
	cvta.to.global.u64 	%rd3, %rd2;
	mov.u32 	%r1, %tid.x;
	shl.b32 	%r3, %r1, 11;
	mul.wide.u32 	%rd4, %r3, 4;
	add.s64 	%rd1, %rd3, %rd4;
	ld.global.f32 	%f1, [%rd1+4092];
	shl.b32 	%r4, %r1, 3;
	mov.u32 	%r5, _ZZ8scan_sumPfS_E4temp;
	add.s32 	%r2, %r5, %r4;
	st.shared.f32 	[%r2], %f1;
	ld.global.f32 	%f2, [%rd1+8188];
	st.shared.f32 	[%r2+4], %f2;
	bar.sync 	0;
	setp.ne.s32 	%p1, %r1, 0;
	@%p1 bra 	$L__BB1_2;
	ld.shared.f32 	%f3, [_ZZ8scan_sumPfS_E4temp];
	ld.shared.f32 	%f4, [_ZZ8scan_sumPfS_E4temp+4];
	add.f32 	%f5, %f3, %f4;
	st.shared.f32 	[_ZZ8scan_sumPfS_E4temp+4], %f5;
$L__BB1_2:
	setp.ne.s32 	%p2, %r1, 0;
	bar.sync 	0;
	@%p2 bra 	$L__BB1_4;
	ld.shared.f32 	%f6, [_ZZ8scan_sumPfS_E4temp];
	mov.b32 	%r6, 0;
	st.shared.u32 	[_ZZ8scan_sumPfS_E4temp], %r6;
	add.f32 	%f7, %f6, 0f00000000;
	st.shared.f32 	[_ZZ8scan_sumPfS_E4temp+4], %f7;
$L__BB1_4:
	bar.sync 	0;
	ld.shared.f32 	%f8, [%r2];
	st.global.f32 	[%rd1+4092], %f8;
	ld.shared.f32 	%f9, [%r2+4];
	st.global.f32 	[%rd1+8188], %f9;
	ret;

}
	// .globl	_Z9scan_downPfS_
.visible .entry _Z9scan_downPfS_(
	.param .u64 .ptr .align 1 _Z9scan_downPfS__param_0,
	.param .u64 .ptr .align 1 _Z9scan_downPfS__param_1
)
{
	.reg .pred 	%p<11>;
	.reg .b32 	%r<22>;
	.reg .b32 	%f<35>;
	.reg .b64 	%rd<5>;
	// demoted variable
	.shared .align 4 .b8 _ZZ9scan_downPfS_E4temp[4096];
	ld.param.u64 	%rd2, [_Z9scan_downPfS__param_1];
	cvta.to.global.u64 	%rd3, %rd2;
	mov.u32 	%r1, %tid.x;
	mov.u32 	%r5, %ctaid.x;
	shl.b32 	%r6, %r5, 10;
	shl.b32 	%r7, %r1, 1;
	add.s32 	%r8, %r6, %r7;
	mul.wide.s32 	%rd4, %r8, 4;
	add.s64 	%rd1, %rd3, %rd4;
	ld.global.f32 	%f1, [%rd1];
	shl.b32 	%r9, %r1, 3;
	mov.u32 	%r10, _ZZ9scan_downPfS_E4temp;
	add.s32 	%r2, %r10, %r9;
	st.shared.f32 	[%r2], %f1;
	ld.global.f32 	%f2, [%rd1+4];
	or.b32  	%r3, %r7, 1;
	st.shared.f32 	[%r2+4], %f2;
	bar.sync 	0;
	setp.ne.s32 	%p1, %r1, 0;
	@%p1 bra 	$L__BB2_2;
	ld.shared.f32 	%f3, [_ZZ9scan_downPfS_E4temp+2044];
	ld.shared.f32 	%f4, [_ZZ9scan_downPfS_E4temp+4092];
	st.shared.f32 	[_ZZ9scan_downPfS_E4temp+2044], %f4;
	add.f32 	%f5, %f3, %f4;
	st.shared.f32 	[_ZZ9scan_downPfS_E4temp+4092], %f5;
$L__BB2_2:
	bar.sync 	0;
	setp.gt.u32 	%p2, %r1, 1;
	shl.b32 	%r11, %r3, 10;
	add.s32 	%r4, %r10, %r11;
	@%p2 bra 	$L__BB2_4;
	ld.shared.f32 	%f6, [%r4+-4];
	ld.shared.f32 	%f7, [%r4+1020];
	st.shared.f32 	[%r4+-4], %f7;
	add.f32 	%f8, %f6, %f7;
	st.shared.f32 	[%r4+1020], %f8;
$L__BB2_4:
	bar.sync 	0;
	setp.gt.u32 	%p3, %r1, 3;
	@%p3 bra 	$L__BB2_6;
	shl.b32 	%r13, %r1, 10;
	xor.b32  	%r14, %r13, -512;
	add.s32 	%r15, %r4, %r14;
	ld.shared.f32 	%f9, [%r15+-4];
	ld.shared.f32 	%f10, [%r15+508];
	st.shared.f32 	[%r15+-4], %f10;
	add.f32 	%f11, %f9, %f10;
	st.shared.f32 	[%r15+508], %f11;
$L__BB2_6:
	bar.sync 	0;
	setp.gt.u32 	%p4, %r1, 7;
	@%p4 bra 	$L__BB2_8;
	mad.lo.s32 	%r16, %r3, -768, %r4;
	ld.shared.f32 	%f12, [%r16+-4];
	ld.shared.f32 	%f13, [%r16+252];
	st.shared.f32 	[%r16+-4], %f13;
	add.f32 	%f14, %f12, %f13;
	st.shared.f32 	[%r16+252], %f14;
$L__BB2_8:
	bar.sync 	0;
	setp.gt.u32 	%p5, %r1, 15;
	@%p5 bra 	$L__BB2_10;
	mad.lo.s32 	%r17, %r3, -896, %r4;
	ld.shared.f32 	%f15, [%r17+-4];
	ld.shared.f32 	%f16, [%r17+124];
	st.shared.f32 	[%r17+-4], %f16;
	add.f32 	%f17, %f15, %f16;
	st.shared.f32 	[%r17+124], %f17;
$L__BB2_10:
	bar.sync 	0;
	setp.gt.u32 	%p6, %r1, 31;
	@%p6 bra 	$L__BB2_12;
	mad.lo.s32 	%r18, %r3, -960, %r4;
	ld.shared.f32 	%f18, [%r18+-4];
	ld.shared.f32 	%f19, [%r18+60];
	st.shared.f32 	[%r18+-4], %f19;
	add.f32 	%f20, %f18, %f19;
	st.shared.f32 	[%r18+60], %f20;
$L__BB2_12:
	bar.sync 	0;
	setp.gt.u32 	%p7, %r1, 63;
	@%p7 bra 	$L__BB2_14;
	mad.lo.s32 	%r19, %r3, -992, %r4;
	ld.shared.f32 	%f21, [%r19+-4];
	ld.shared.f32 	%f22, [%r19+28];
	st.shared.f32 	[%r19+-4], %f22;
	add.f32 	%f23, %f21, %f22;
	st.shared.f32 	[%r19+28], %f23;
$L__BB2_14:
	bar.sync 	0;
	setp.gt.u32 	%p8, %r1, 127;
	@%p8 bra 	$L__BB2_16;
	mad.lo.s32 	%r20, %r3, -1008, %r4;
	ld.shared.f32 	%f24, [%r20+-4];
	ld.shared.f32 	%f25, [%r20+12];
	st.shared.f32 	[%r20+-4], %f25;
	add.f32 	%f26, %f24, %f25;
	st.shared.f32 	[%r20+12], %f26;
$L__BB2_16:
	bar.sync 	0;
	setp.gt.u32 	%p9, %r1, 255;
	@%p9 bra 	$L__BB2_18;
	mad.lo.s32 	%r21, %r3, -1016, %r4;
	ld.shared.f32 	%f27, [%r21+-4];
	ld.shared.f32 	%f28, [%r21+4];
	st.shared.f32 	[%r21+-4], %f28;
	add.f32 	%f29, %f27, %f28;
	st.shared.f32 	[%r21+4], %f29;
$L__BB2_18:
	bar.sync 	0;
	setp.gt.u32 	%p10, %r1, 511;
	@%p10 bra 	$L__BB2_20;
	ld.shared.f32 	%f30, [%r2];
	ld.shared.f32 	%f31, [%r2+4];
	st.shared.f32 	[%r2], %f31;
	add.f32 	%f32, %f30, %f31;
	st.shared.f32 	[%r2+4], %f32;
$L__BB2_20:
	bar.sync 	0;
	ld.shared.f32 	%f33, [%r2];
	st.global.f32 	[%rd1], %f33;
	ld.shared.f32 	%f34, [%r2+4];
	st.global.f32 	[%rd1+4], %f34;
	ret;

}


// ===== COMPILED SASS (sm_100) =====

	.target	sm_100

	.elftype	@"ET_EXEC"


//--------------------- .note.nv.tkinfo           --------------------------
	.section	.note.nv.tkinfo,"",@"SHT_NOTE"
	.sectionflags	@"SHF_NOTE_NV_TKINFO"
	.tkinfo
        /*0018*/ 	.word	0x00000002
        /*0030*/ 	.string	""
        /*0030*/ 	.string	"ptxas"
        /*0030*/ 	.string	"Cuda compilation tools, release 13.0, V13.0.88"
        /*0030*/ 	.string	"Build cuda_13.0.r13.0/compiler.36424714_0"
        /*0030*/ 	.string	"-arch sm_100 -m 64 "



//--------------------- .note.nv.cuinfo           --------------------------
	.section	.note.nv.cuinfo,"",@"SHT_NOTE"
	.sectionflags	@"SHF_NOTE_NV_CUINFO"
        /*0018*/ 	.short	0x0002
        /*001a*/ 	.short	0x0064
        /*001c*/ 	.short	0x0082
	.zero		2


//--------------------- .nv.info                  --------------------------
	.section	.nv.info,"",@"SHT_CUDA_INFO"
	.align	4


	//----- nvinfo : EIATTR_REGCOUNT
	.align		4
        /*0000*/ 	.byte	0x04, 0x2f
        /*0002*/ 	.short	(.L_1 - .L_0)
	.align		4
.L_0:
        /*0004*/ 	.word	index@(_Z7scan_upPfS_)
        /*0008*/ 	.word	0x00000010


	//----- nvinfo : EIATTR_FRAME_SIZE
	.align		4
.L_1:
        /*000c*/ 	.byte	0x04, 0x11
        /*000e*/ 	.short	(.L_3 - .L_2)
	.align		4
.L_2:
        /*0010*/ 	.word	index@(_Z7scan_upPfS_)
        /*0014*/ 	.word	0x00000000


	//----- nvinfo : EIATTR_REGCOUNT
	.align		4
.L_3:
        /*0018*/ 	.byte	0x04, 0x2f
        /*001a*/ 	.short	(.L_5 - .L_4)
	.align		4
.L_4:
        /*001c*/ 	.word	index@(_Z8scan_sumPfS_)
        /*0020*/ 	.word	0x0000000c


	//----- nvinfo : EIATTR_FRAME_SIZE
	.align		4
.L_5:
        /*0024*/ 	.byte	0x04, 0x11
        /*0026*/ 	.short	(.L_7 - .L_6)
	.align		4
.L_6:
        /*0028*/ 	.word	index@(_Z8scan_sumPfS_)
        /*002c*/ 	.word	0x00000000


	//----- nvinfo : EIATTR_REGCOUNT
	.align		4
.L_7:
        /*0030*/ 	.byte	0x04, 0x2f
        /*0032*/ 	.short	(.L_9 - .L_8)
	.align		4
.L_8:
        /*0034*/ 	.word	index@(_Z9scan_downPfS_)
        /*0038*/ 	.word	0x00000012


	//----- nvinfo : EIATTR_FRAME_SIZE
	.align		4
.L_9:
        /*003c*/ 	.byte	0x04, 0x11
        /*003e*/ 	.short	(.L_11 - .L_10)
	.align		4
.L_10:
        /*0040*/ 	.word	index@(_Z9scan_downPfS_)
        /*0044*/ 	.word	0x00000000


	//----- nvinfo : EIATTR_MIN_STACK_SIZE
	.align		4
.L_11:
        /*0048*/ 	.byte	0x04, 0x12
        /*004a*/ 	.short	(.L_13 - .L_12)
	.align		4
.L_12:
        /*004c*/ 	.word	index@(_Z9scan_downPfS_)
        /*0050*/ 	.word	0x00000000


	//----- nvinfo : EIATTR_MIN_STACK_SIZE
	.align		4
.L_13:
        /*0054*/ 	.byte	0x04, 0x12
        /*0056*/ 	.short	(.L_15 - .L_14)
	.align		4
.L_14:
        /*0058*/ 	.word	index@(_Z8scan_sumPfS_)
        /*005c*/ 	.word	0x00000000


	//----- nvinfo : EIATTR_MIN_STACK_SIZE
	.align		4
.L_15:
        /*0060*/ 	.byte	0x04, 0x12
        /*0062*/ 	.short	(.L_17 - .L_16)
	.align		4
.L_16:
        /*0064*/ 	.word	index@(_Z7scan_upPfS_)
        /*0068*/ 	.word	0x00000000
.L_17:


//--------------------- .nv.compat                --------------------------
	.section	.nv.compat,"",@"SHT_CUDA_COMPAT_INFO"
	.align	4
        /*0000*/ 	.byte	0x02, 0x09, 0x00, 0x00, 0x02, 0x02, 0x01, 0x00, 0x02, 0x05, 0x05, 0x00, 0x03, 0x07, 0x01, 0x01
        /*0010*/ 	.byte	0x02, 0x03, 0x00, 0x00, 0x02, 0x06, 0x01, 0x00, 0x04, 0x0b, 0x08, 0x00, 0x09, 0x00, 0x00, 0x00
        /*0020*/ 	.byte	0x00, 0x00, 0x00, 0x00


//--------------------- .nv.info._Z9scan_downPfS_ --------------------------
	.section	.nv.info._Z9scan_downPfS_,"",@"SHT_CUDA_INFO"
	.sectionflags	@""
	.align	4


	//----- nvinfo : EIATTR_CUDA_API_VERSION
	.align		4
        /*0000*/ 	.byte	0x04, 0x37
        /*0002*/ 	.short	(.L_19 - .L_18)
.L_18:
        /*0004*/ 	.word	0x00000082


	//----- nvinfo : EIATTR_KPARAM_INFO
	.align		4
.L_19:
        /*0008*/ 	.byte	0x04, 0x17
        /*000a*/ 	.short	(.L_21 - .L_20)
.L_20:
        /*000c*/ 	.word	0x00000000
        /*0010*/ 	.short	0x0001
        /*0012*/ 	.short	0x0008
        /*0014*/ 	.byte	0x00, 0xf5, 0x21, 0x00


	//----- nvinfo : EIATTR_KPARAM_INFO
	.align		4
.L_21:
        /*0018*/ 	.byte	0x04, 0x17
        /*001a*/ 	.short	(.L_23 - .L_22)
.L_22:
        /*001c*/ 	.word	0x00000000
        /*0020*/ 	.short	0x0000
        /*0022*/ 	.short	0x0000
        /*0024*/ 	.byte	0x00, 0xf5, 0x21, 0x00


	//----- nvinfo : EIATTR_SPARSE_MMA_MASK
	.align		4
.L_23:
        /*0028*/ 	.byte	0x03, 0x50
        /*002a*/ 	.short	0x0000


	//----- nvinfo : EIATTR_MAXREG_COUNT
	.align		4
        /*002c*/ 	.byte	0x03, 0x1b
        /*002e*/ 	.short	0x00ff


	//----- nvinfo : EIATTR_NUM_BARRIERS
	.align		4
        /*0030*/ 	.byte	0x02, 0x4c
        /*0032*/ 	.byte	0x01
	.zero		1


	//----- nvinfo : EIATTR_MERCURY_ISA_VERSION
	.align		4
        /*0034*/ 	.byte	0x03, 0x5f
        /*0036*/ 	.short	0x0101


	//----- nvinfo : EIATTR_VRC_CTA_INIT_COUNT
	.align		4
        /*0038*/ 	.byte	0x02, 0x4a
	.zero		1
	.zero		1


	//----- nvinfo : EIATTR_EXIT_INSTR_OFFSETS
	.align		4
        /*003c*/ 	.byte	0x04, 0x1c
        /*003e*/ 	.short	(.L_25 - .L_24)


	//   ....[0]....
.L_24:
        /*0040*/ 	.word	0x00000630


	//----- nvinfo : EIATTR_CBANK_PARAM_SIZE
	.align		4
.L_25:
        /*0044*/ 	.byte	0x03, 0x19
        /*0046*/ 	.short	0x0010


	//----- nvinfo : EIATTR_PARAM_CBANK
	.align		4
        /*0048*/ 	.byte	0x04, 0x0a
        /*004a*/ 	.short	(.L_27 - .L_26)
	.align		4
.L_26:
        /*004c*/ 	.word	index@(.nv.constant0._Z9scan_downPfS_)
        /*0050*/ 	.short	0x0380
        /*0052*/ 	.short	0x0010


	//----- nvinfo : EIATTR_SW_WAR
	.align		4
.L_27:
        /*0054*/ 	.byte	0x04, 0x36
        /*0056*/ 	.short	(.L_29 - .L_28)
.L_28:
        /*0058*/ 	.word	0x00000008
.L_29:


//--------------------- .nv.info._Z8scan_sumPfS_  --------------------------
	.section	.nv.info._Z8scan_sumPfS_,"",@"SHT_CUDA_INFO"
	.sectionflags	@""
	.align	4


	//----- nvinfo : EIATTR_CUDA_API_VERSION
	.align		4
        /*0000*/ 	.byte	0x04, 0x37
        /*0002*/ 	.short	(.L_31 - .L_30)
.L_30:
        /*0004*/ 	.word	0x00000082


	//----- nvinfo : EIATTR_KPARAM_INFO
	.align		4
.L_31:
        /*0008*/ 	.byte	0x04, 0x17
        /*000a*/ 	.short	(.L_33 - .L_32)
.L_32:
        /*000c*/ 	.word	0x00000000
        /*0010*/ 	.short	0x0001
        /*0012*/ 	.short	0x0008
        /*0014*/ 	.byte	0x00, 0xf5, 0x21, 0x00


	//----- nvinfo : EIATTR_KPARAM_INFO
	.align		4
.L_33:
        /*0018*/ 	.byte	0x04, 0x17
        /*001a*/ 	.short	(.L_35 - .L_34)
.L_34:
        /*001c*/ 	.word	0x00000000
        /*0020*/ 	.short	0x0000
        /*0022*/ 	.short	0x0000
        /*0024*/ 	.byte	0x00, 0xf5, 0x21, 0x00


	//----- nvinfo : EIATTR_SPARSE_MMA_MASK
	.align		4
.L_35:
        /*0028*/ 	.byte	0x03, 0x50
        /*002a*/ 	.short	0x0000


	//----- nvinfo : EIATTR_MAXREG_COUNT
	.align		4
        /*002c*/ 	.byte	0x03, 0x1b
        /*002e*/ 	.short	0x00ff


	//----- nvinfo : EIATTR_NUM_BARRIERS
	.align		4
        /*0030*/ 	.byte	0x02, 0x4c
        /*0032*/ 	.byte	0x01
	.zero		1


	//----- nvinfo : EIATTR_MERCURY_ISA_VERSION
	.align		4
        /*0034*/ 	.byte	0x03, 0x5f
        /*0036*/ 	.short	0x0101


	//----- nvinfo : EIATTR_VRC_CTA_INIT_COUNT
	.align		4
        /*0038*/ 	.byte	0x02, 0x4a
	.zero		1
	.zero		1


	//----- nvinfo : EIATTR_EXIT_INSTR_OFFSETS
	.align		4
        /*003c*/ 	.byte	0x04, 0x1c
        /*003e*/ 	.short	(.L_37 - .L_36)


	//   ....[0]....
.L_36:
        /*0040*/ 	.word	0x000001b0


	//----- nvinfo : EIATTR_CBANK_PARAM_SIZE
	.align		4
.L_37:
        /*0044*/ 	.byte	0x03, 0x19
        /*0046*/ 	.short	0x0010


	//----- nvinfo : EIATTR_PARAM_CBANK
	.align		4
        /*0048*/ 	.byte	0x04, 0x0a
        /*004a*/ 	.short	(.L_39 - .L_38)
	.align		4
.L_38:
        /*004c*/ 	.word	index@(.nv.constant0._Z8scan_sumPfS_)
        /*0050*/ 	.short	0x0380
        /*0052*/ 	.short	0x0010


	//----- nvinfo : EIATTR_SW_WAR
	.align		4
.L_39:
        /*0054*/ 	.byte	0x04, 0x36
        /*0056*/ 	.short	(.L_41 - .L_40)
.L_40:
        /*0058*/ 	.word	0x00000008
.L_41:


//--------------------- .nv.info._Z7scan_upPfS_   --------------------------
	.section	.nv.info._Z7scan_upPfS_,"",@"SHT_CUDA_INFO"
	.sectionflags	@""
	.align	4


	//----- nvinfo : EIATTR_CUDA_API_VERSION
	.align		4
        /*0000*/ 	.byte	0x04, 0x37
        /*0002*/ 	.short	(.L_43 - .L_42)
.L_42:
        /*0004*/ 	.word	0x00000082


	//----- nvinfo : EIATTR_KPARAM_INFO
	.align		4
.L_43:
        /*0008*/ 	.byte	0x04, 0x17
        /*000a*/ 	.short	(.L_45 - .L_44)
.L_44:
        /*000c*/ 	.word	0x00000000
        /*0010*/ 	.short	0x0001
        /*0012*/ 	.short	0x0008
        /*0014*/ 	.byte	0x00, 0xf5, 0x21, 0x00


	//----- nvinfo : EIATTR_KPARAM_INFO
	.align		4
.L_45:
        /*0018*/ 	.byte	0x04, 0x17
        /*001a*/ 	.short	(.L_47 - .L_46)
.L_46:
        /*001c*/ 	.word	0x00000000
        /*0020*/ 	.short	0x0000
        /*0022*/ 	.short	0x0000
        /*0024*/ 	.byte	0x00, 0xf5, 0x21, 0x00


	//----- nvinfo : EIATTR_SPARSE_MMA_MASK
	.align		4
.L_47:
        /*0028*/ 	.byte	0x03, 0x50
        /*002a*/ 	.short	0x0000


	//----- nvinfo : EIATTR_MAXREG_COUNT
	.align		4
        /*002c*/ 	.byte	0x03, 0x1b
        /*002e*/ 	.short	0x00ff


	//----- nvinfo : EIATTR_NUM_BARRIERS
	.align		4
        /*0030*/ 	.byte	0x02, 0x4c
        /*0032*/ 	.byte	0x01
	.zero		1


	//----- nvinfo : EIATTR_MERCURY_ISA_VERSION
	.align		4
        /*0034*/ 	.byte	0x03, 0x5f
        /*0036*/ 	.short	0x0101


	//----- nvinfo : EIATTR_VRC_CTA_INIT_COUNT
	.align		4
        /*0038*/ 	.byte	0x02, 0x4a
	.zero		1
	.zero		1


	//----- nvinfo : EIATTR_EXIT_INSTR_OFFSETS
	.align		4
        /*003c*/ 	.byte	0x04, 0x1c
        /*003e*/ 	.short	(.L_49 - .L_48)


	//   ....[0]....
.L_48:
        /*0040*/ 	.word	0x00000590


	//----- nvinfo : EIATTR_CBANK_PARAM_SIZE
	.align		4
.L_49:
        /*0044*/ 	.byte	0x03, 0x19
        /*0046*/ 	.short	0x0010


	//----- nvinfo : EIATTR_PARAM_CBANK
	.align		4
        /*0048*/ 	.byte	0x04, 0x0a
        /*004a*/ 	.short	(.L_51 - .L_50)
	.align		4
.L_50:
        /*004c*/ 	.word	index@(.nv.constant0._Z7scan_upPfS_)
        /*0050*/ 	.short	0x0380
        /*0052*/ 	.short	0x0010


	//----- nvinfo : EIATTR_SW_WAR
	.align		4
.L_51:
        /*0054*/ 	.byte	0x04, 0x36
        /*0056*/ 	.short	(.L_53 - .L_52)
.L_52:
        /*0058*/ 	.word	0x00000008
.L_53:


//--------------------- .nv.callgraph             --------------------------
	.section	.nv.callgraph,"",@"SHT_CUDA_CALLGRAPH"
	.align	4
	.sectionentsize	8
	.align		4
        /*0000*/ 	.word	0x00000000
	.align		4
        /*0004*/ 	.word	0xffffffff
	.align		4
        /*0008*/ 	.word	0x00000000
	.align		4
        /*000c*/ 	.word	0xfffffffe
	.align		4
        /*0010*/ 	.word	0x00000000
	.align		4
        /*0014*/ 	.word	0xfffffffd
	.align		4
        /*0018*/ 	.word	0x00000000
	.align		4
        /*001c*/ 	.word	0xfffffffc


//--------------------- .text._Z9scan_downPfS_    --------------------------
	.section	.text._Z9scan_downPfS_,"ax",@progbits
	.align	128
        .global         _Z9scan_downPfS_
        .type           _Z9scan_downPfS_,@function
        .size           _Z9scan_downPfS_,(.L_x_3 - _Z9scan_downPfS_)
        .other          _Z9scan_downPfS_,@"STO_CUDA_ENTRY STV_DEFAULT"
_Z9scan_downPfS_:
.text._Z9scan_downPfS_:
[----:B------:R-:W-:Y:S01]  /*0000*/  LDC R1, c[0x0][0x37c] ;  /* 0x0000df00ff017b82 */ /* 0x000fe20000000800 */
[----:B------:R-:W0:Y:S07]  /*0010*/  S2R R12, SR_TID.X ;  /* 0x00000000000c7919 */ /* 0x000e2e0000002100 */
[----:B------:R-:W1:Y:S01]  /*0020*/  LDC.64 R2, c[0x0][0x388] ;  /* 0x0000e200ff027b82 */ /* 0x000e620000000a00 */
[----:B------:R-:W2:Y:S01]  /*0030*/  LDCU.64 UR6, c[0x0][0x358] ;  /* 0x00006b00ff0677ac */ /* 0x000ea20008000a00 */
[----:B------:R-:W3:Y:S01]  /*0040*/  S2R R5, SR_CTAID.X ;  /* 0x0000000000057919 */ /* 0x000ee20000002500 */
[----:B0-----:R-:W-:-:S04]  /*0050*/  SHF.L.U32 R0, R12, 0x1, RZ ;  /* 0x000000010c007819 */ /* 0x001fc800000006ff */
[----:B---3--:R-:W-:-:S05]  /*0060*/  LEA R5, R5, R0, 0xa ;  /* 0x0000000005057211 */ /* 0x008fca00078e50ff */
[----:B-1----:R-:W-:-:S05]  /*0070*/  IMAD.WIDE R2, R5, 0x4, R2 ;  /* 0x0000000405027825 */ /* 0x002fca00078e0202 */
[----:B--2---:R-:W2:Y:S04]  /*0080*/  LDG.E R6, desc[UR6][R2.64] ;  /* 0x0000000602067981 */ /* 0x004ea8000c1e1900 */
[----:B------:R-:W2:Y:S01]  /*0090*/  LDG.E R7, desc[UR6][R2.64+0x4] ;  /* 0x0000040602077981 */ /* 0x000ea2000c1e1900 */
[----:B------:R-:W0:Y:S01]  /*00a0*/  S2UR UR5, SR_CgaCtaId ;  /* 0x00000000000579c3 */ /* 0x000e220000008800 */
[----:B------:R-:W-:Y:S01]  /*00b0*/  UMOV UR4, 0x400 ;  /* 0x0000040000047882 */ /* 0x000fe20000000000 */
[C---:B------:R-:W-:Y:S02]  /*00c0*/  ISETP.NE.AND P0, PT, R12.reuse, RZ, PT ;  /* 0x000000ff0c00720c */ /* 0x040fe40003f05270 */
[----:B------:R-:W-:Y:S02]  /*00d0*/  ISETP.GT.U32.AND P1, PT, R12, 0x1, PT ;  /* 0x000000010c00780c */ /* 0x000fe40003f24070 */
[----:B------:R-:W-:Y:S01]  /*00e0*/  IADD3 R5, PT, PT, R0, 0x1, RZ ;  /* 0x0000000100057810 */ /* 0x000fe20007ffe0ff */
[----:B0-----:R-:W-:-:S06]  /*00f0*/  ULEA UR4, UR5, UR4, 0x18 ;  /* 0x0000000405047291 */ /* 0x001fcc000f8ec0ff */
[----:B------:R-:W-:Y:S02]  /*0100*/  LEA R4, R12, UR4, 0x3 ;  /* 0x000000040c047c11 */ /* 0x000fe4000f8e18ff */
[----:B------:R-:W-:-:S03]  /*0110*/  LEA R5, R5, UR4, 0xa ;  /* 0x0000000405057c11 */ /* 0x000fc6000f8e50ff */
[----:B--2---:R-:W-:Y:S01]  /*0120*/  STS.64 [R4], R6 ;  /* 0x0000000604007388 */ /* 0x004fe20000000a00 */
[----:B------:R-:W-:Y:S06]  /*0130*/  BAR.SYNC.DEFER_BLOCKING 0x0 ;  /* 0x0000000000007b1d */ /* 0x000fec0000010000 */
[----:B------:R-:W-:Y:S04]  /*0140*/  @!P0 LDS R8, [UR4+0x7fc] ;  /* 0x0007fc04ff088984 */ /* 0x000fe80008000800 */
[----:B------:R-:W0:Y:S02]  /*0150*/  @!P0 LDS R9, [UR4+0xffc] ;  /* 0x000ffc04ff098984 */ /* 0x000e240008000800 */
[----:B0-----:R-:W-:-:S02]  /*0160*/  @!P0 FADD R8, R8, R9 ;  /* 0x0000000908088221 */ /* 0x001fc40000000000 */
[----:B------:R-:W-:Y:S04]  /*0170*/  @!P0 STS [UR4+0x7fc], R9 ;  /* 0x0007fc09ff008988 */ /* 0x000fe80008000804 */
[----:B------:R-:W-:Y:S01]  /*0180*/  @!P0 STS [UR4+0xffc], R8 ;  /* 0x000ffc08ff008988 */ /* 0x000fe20008000804 */
[----:B------:R-:W-:Y:S01]  /*0190*/  BAR.SYNC.DEFER_BLOCKING 0x0 ;  /* 0x0000000000007b1d */ /* 0x000fe20000010000 */
[----:B------:R-:W-:-:S13]  /*01a0*/  ISETP.GT.U32.AND P0, PT, R12, 0x3, PT ;  /* 0x000000030c00780c */ /* 0x000fda0003f04070 */
[----:B------:R-:W-:-:S04]  /*01b0*/  @!P0 SHF.L.U32 R10, R12, 0xa, RZ ;  /* 0x0000000a0c0a8819 */ /* 0x000fc800000006ff */
[----:B------:R-:W-:-:S04]  /*01c0*/  @!P0 LOP3.LUT R10, R10, 0xfffffe00, RZ, 0x3c, !PT ;  /* 0xfffffe000a0a8812 */ /* 0x000fc800078e3cff */
[----:B------:R-:W-:Y:S01]  /*01d0*/  @!P0 IADD3 R10, PT, PT, R5, R10, RZ ;  /* 0x0000000a050a8210 */ /* 0x000fe20007ffe0ff */
[----:B------:R-:W-:Y:S04]  /*01e0*/  @!P1 LDS R6, [R5+-0x4] ;  /* 0xfffffc0005069984 */ /* 0x000fe80000000800 */
[----:B------:R-:W0:Y:S02]  /*01f0*/  @!P1 LDS R7, [R5+0x3fc] ;  /* 0x0003fc0005079984 */ /* 0x000e240000000800 */
[----:B0-----:R-:W-:Y:S02]  /*0200*/  @!P1 FADD R6, R6, R7 ;  /* 0x0000000706069221 */ /* 0x001fe40000000000 */
[----:B------:R-:W-:Y:S04]  /*0210*/  @!P1 STS [R5+-0x4], R7 ;  /* 0xfffffc0705009388 */ /* 0x000fe80000000800 */
[----:B------:R-:W-:Y:S01]  /*0220*/  @!P1 STS [R5+0x3fc], R6 ;  /* 0x0003fc0605009388 */ /* 0x000fe20000000800 */
[----:B------:R-:W-:Y:S01]  /*0230*/  BAR.SYNC.DEFER_BLOCKING 0x0 ;  /* 0x0000000000007b1d */ /* 0x000fe20000010000 */
[----:B------:R-:W-:-:S13]  /*0240*/  ISETP.GT.U32.AND P1, PT, R12, 0x7, PT ;  /* 0x000000070c00780c */ /* 0x000fda0003f24070 */
[----:B------:R-:W-:Y:S01]  /*0250*/  @!P1 IMAD R13, R0, -0x300, R5 ;  /* 0xfffffd00000d9824 */ /* 0x000fe200078e0205 */
        /* <DEDUP_REMOVED lines=9> */
[----:B------:R-:W0:Y:S02]  /*02f0*/  @!P1 LDS R6, [R13+-0x204] ;  /* 0xfffdfc000d069984 */ /* 0x000e240000000800 */
[----:B0-----:R-:W-:Y:S02]  /*0300*/  @!P1 FADD R7, R7, R6 ;  /* 0x0000000607079221 */ /* 0x001fe40000000000 */
[----:B------:R-:W-:Y:S04]  /*0310*/  @!P1 STS [R13+-0x304], R6 ;  /* 0xfffcfc060d009388 */ /* 0x000fe80000000800 */
[----:B------:R-:W-:Y:S01]  /*0320*/  @!P1 STS [R13+-0x204], R7 ;  /* 0xfffdfc070d009388 */ /* 0x000fe20000000800 */
        /* <DEDUP_REMOVED lines=33> */
[----:B------:R-:W-:-:S05]  /*0540*/  ISETP.GT.U32.AND P1, PT, R12, 0x1ff, PT ;  /* 0x000001ff0c00780c */ /* 0x000fca0003f24070 */
[----:B------:R-:W-:Y:S04]  /*0550*/  @!P0 LDS R0, [R5+-0x3fc] ;  /* 0xfffc040005008984 */ /* 0x000fe80000000800 */
[----:B------:R-:W0:Y:S02]  /*0560*/  @!P0 LDS R10, [R5+-0x3f4] ;  /* 0xfffc0c00050a8984 */ /* 0x000e240000000800 */
[----:B0-----:R-:W-:Y:S02]  /*0570*/  @!P0 FADD R0, R0, R10 ;  /* 0x0000000a00008221 */ /* 0x001fe40000000000 */
[----:B------:R-:W-:Y:S04]  /*0580*/  @!P0 STS [R5+-0x3fc], R10 ;  /* 0xfffc040a05008388 */ /* 0x000fe80000000800 */
[----:B------:R-:W-:Y:S01]  /*0590*/  @!P0 STS [R5+-0x3f4], R0 ;  /* 0xfffc0c0005008388 */ /* 0x000fe20000000800 */
[----:B------:R-:W-:Y:S06]  /*05a0*/  BAR.SYNC.DEFER_BLOCKING 0x0 ;  /* 0x0000000000007b1d */ /* 0x000fec0000010000 */
[----:B------:R-:W0:Y:S02]  /*05b0*/  @!P1 LDS.64 R8, [R4] ;  /* 0x0000000004089984 */ /* 0x000e240000000a00 */
[----:B0-----:R-:W-:Y:S01]  /*05c0*/  @!P1 FADD R15, R8, R9 ;  /* 0x00000009080f9221 */ /* 0x001fe20000000000 */
[----:B------:R-:W-:-:S05]  /*05d0*/  MOV R14, R9 ;  /* 0x00000009000e7202 */ /* 0x000fca0000000f00 */
[----:B------:R-:W-:Y:S01]  /*05e0*/  @!P1 STS.64 [R4], R14 ;  /* 0x0000000e04009388 */ /* 0x000fe20000000a00 */
[----:B------:R-:W-:Y:S06]  /*05f0*/  BAR.SYNC.DEFER_BLOCKING 0x0 ;  /* 0x0000000000007b1d */ /* 0x000fec0000010000 */
[----:B------:R-:W0:Y:S04]  /*0600*/  LDS.64 R6, [R4] ;  /* 0x0000000004067984 */ /* 0x000e280000000a00 */
[----:B0-----:R-:W-:Y:S04]  /*0610*/  STG.E desc[UR6][R2.64], R6 ;  /* 0x0000000602007986 */ /* 0x001fe8000c101906 */
[----:B------:R-:W-:Y:S01]  /*0620*/  STG.E desc[UR6][R2.64+0x4], R7 ;  /* 0x0000040702007986 */ /* 0x000fe2000c101906 */
[----:B------:R-:W-:Y:S05]  /*0630*/  EXIT ;  /* 0x000000000000794d */ /* 0x000fea0003800000 */
.L_x_0:
[----:B------:R-:W-:-:S00]  /*0640*/  BRA `(.L_x_0) ;  /* 0xfffffffc00fc7947 */ /* 0x000fc0000383ffff */
[----:B------:R-:W-:-:S00]  /*0650*/  NOP ;  /* 0x0000000000007918 */ /* 0x000fc00000000000 */
        /* <DEDUP_REMOVED lines=10> */
.L_x_3:


//--------------------- .text._Z8scan_sumPfS_     --------------------------
	.section	.text._Z8scan_sumPfS_,"ax",@progbits
	.align	128
        .global         _Z8scan_sumPfS_
        .type           _Z8scan_sumPfS_,@function
        .size           _Z8scan_sumPfS_,(.L_x_4 - _Z8scan_sumPfS_)
        .other          _Z8scan_sumPfS_,@"STO_CUDA_ENTRY STV_DEFAULT"
_Z8scan_sumPfS_:
.text._Z8scan_sumPfS_:
[----:B------:R-:W-:Y:S01]  /*0000*/  LDC R1, c[0x0][0x37c] ;  /* 0x0000df00ff017b82 */ /* 0x000fe20000000800 */
[----:B------:R-:W0:Y:S07]  /*0010*/  S2R R0, SR_TID.X ;  /* 0x0000000000007919 */ /* 0x000e2e0000002100 */
[----:B------:R-:W1:Y:S01]  /*0020*/  LDC.64 R2, c[0x0][0x388] ;  /* 0x0000e200ff027b82 */ /* 0x000e620000000a00 */
[----:B------:R-:W2:Y:S01]  /*0030*/  LDCU.64 UR6, c[0x0][0x358] ;  /* 0x00006b00ff0677ac */ /* 0x000ea20008000a00 */
[----:B0-----:R-:W-:-:S05]  /*0040*/  SHF.L.U32 R5, R0, 0xb, RZ ;  /* 0x0000000b00057819 */ /* 0x001fca00000006ff */
[----:B-1----:R-:W-:-:S05]  /*0050*/  IMAD.WIDE.U32 R2, R5, 0x4, R2 ;  /* 0x0000000405027825 */ /* 0x002fca00078e0002 */
[----:B--2---:R-:W2:Y:S04]  /*0060*/  LDG.E R4, desc[UR6][R2.64+0xffc] ;  /* 0x000ffc0602047981 */ /* 0x004ea8000c1e1900 */
[----:B------:R-:W2:Y:S01]  /*0070*/  LDG.E R5, desc[UR6][R2.64+0x1ffc] ;  /* 0x001ffc0602057981 */ /* 0x000ea2000c1e1900 */
[----:B------:R-:W0:Y:S01]  /*0080*/  S2UR UR5, SR_CgaCtaId ;  /* 0x00000000000579c3 */ /* 0x000e220000008800 */
[----:B------:R-:W-:Y:S01]  /*0090*/  UMOV UR4, 0x400 ;  /* 0x0000040000047882 */ /* 0x000fe20000000000 */
[----:B------:R-:W-:Y:S01]  /*00a0*/  ISETP.NE.AND P0, PT, R0, RZ, PT ;  /* 0x000000ff0000720c */ /* 0x000fe20003f05270 */
[----:B------:R-:W-:Y:S01]  /*00b0*/  HFMA2 R8, -RZ, RZ, 0, 0 ;  /* 0x00000000ff087431 */ /* 0x000fe200000001ff */
[----:B0-----:R-:W-:-:S06]  /*00c0*/  ULEA UR4, UR5, UR4, 0x18 ;  /* 0x0000000405047291 */ /* 0x001fcc000f8ec0ff */
[----:B------:R-:W-:-:S05]  /*00d0*/  LEA R0, R0, UR4, 0x3 ;  /* 0x0000000400007c11 */ /* 0x000fca000f8e18ff */
[----:B--2---:R-:W-:Y:S01]  /*00e0*/  STS.64 [R0], R4 ;  /* 0x0000000400007388 */ /* 0x004fe20000000a00 */
[----:B------:R-:W-:Y:S06]  /*00f0*/  BAR.SYNC.DEFER_BLOCKING 0x0 ;  /* 0x0000000000007b1d */ /* 0x000fec0000010000 */
[----:B------:R-:W0:Y:S02]  /*0100*/  @!P0 LDS.64 R6, [UR4] ;  /* 0x00000004ff068984 */ /* 0x000e240008000a00 */
[----:B0-----:R-:W-:-:S05]  /*0110*/  @!P0 FADD R6, R6, R7 ;  /* 0x0000000706068221 */ /* 0x001fca0000000000 */
[----:B------:R-:W-:Y:S01]  /*0120*/  @!P0 STS [UR4+0x4], R6 ;  /* 0x00000406ff008988 */ /* 0x000fe20008000804 */
[----:B------:R-:W-:Y:S06]  /*0130*/  BAR.SYNC.DEFER_BLOCKING 0x0 ;  /* 0x0000000000007b1d */ /* 0x000fec0000010000 */
[----:B------:R-:W0:Y:S02]  /*0140*/  @!P0 LDS R7, [UR4] ;  /* 0x00000004ff078984 */ /* 0x000e240008000800 */
[----:B0-----:R-:W-:-:S05]  /*0150*/  @!P0 FADD R9, RZ, R7 ;  /* 0x00000007ff098221 */ /* 0x001fca0000000000 */
[----:B------:R-:W-:Y:S01]  /*0160*/  @!P0 STS.64 [UR4], R8 ;  /* 0x00000008ff008988 */ /* 0x000fe20008000a04 */
[----:B------:R-:W-:Y:S06]  /*0170*/  BAR.SYNC.DEFER_BLOCKING 0x0 ;  /* 0x0000000000007b1d */ /* 0x000fec0000010000 */
[----:B------:R-:W0:Y:S04]  /*0180*/  LDS.64 R4, [R0] ;  /* 0x0000000000047984 */ /* 0x000e280000000a00 */
[----:B0-----:R-:W-:Y:S04]  /*0190*/  STG.E desc[UR6][R2.64+0xffc], R4 ;  /* 0x000ffc0402007986 */ /* 0x001fe8000c101906 */
[----:B------:R-:W-:Y:S01]  /*01a0*/  STG.E desc[UR6][R2.64+0x1ffc], R5 ;  /* 0x001ffc0502007986 */ /* 0x000fe2000c101906 */
[----:B------:R-:W-:Y:S05]  /*01b0*/  EXIT ;  /* 0x000000000000794d */ /* 0x000fea0003800000 */
.L_x_1:
        /* <DEDUP_REMOVED lines=12> */
.L_x_4:


//--------------------- .text._Z7scan_upPfS_      --------------------------
	.section	.text._Z7scan_upPfS_,"ax",@progbits
	.align	128
        .global         _Z7scan_upPfS_
        .type           _Z7scan_upPfS_,@function
        .size           _Z7scan_upPfS_,(.L_x_5 - _Z7scan_upPfS_)
        .other          _Z7scan_upPfS_,@"STO_CUDA_ENTRY STV_DEFAULT"
_Z7scan_upPfS_:
.text._Z7scan_upPfS_:
        /* <DEDUP_REMOVED lines=9> */
[----:B------:R0:W2:Y:S01]  /*0090*/  LDG.E R7, desc[UR6][R4.64+0x4] ;  /* 0x0000040604077981 */ /* 0x0000a2000c1e1900 */
[----:B------:R-:W1:Y:S01]  /*00a0*/  S2UR UR5, SR_CgaCtaId ;  /* 0x00000000000579c3 */ /* 0x000e620000008800 */
[----:B------:R-:W-:Y:S01]  /*00b0*/  UMOV UR4, 0x400 ;  /* 0x0000040000047882 */ /* 0x000fe20000000000 */
[C---:B------:R-:W-:Y:S02]  /*00c0*/  ISETP.GT.U32.AND P0, PT, R12.reuse, 0x1ff, PT ;  /* 0x000001ff0c00780c */ /* 0x040fe40003f04070 */
[----:B------:R-:W-:Y:S02]  /*00d0*/  ISETP.GT.U32.AND P1, PT, R12, 0xff, PT ;  /* 0x000000ff0c00780c */ /* 0x000fe40003f24070 */
[----:B------:R-:W-:Y:S01]  /*00e0*/  IADD3 R8, PT, PT, R2, 0x1, RZ ;  /* 0x0000000102087810 */ /* 0x000fe20007ffe0ff */
[----:B-1----:R-:W-:-:S06]  /*00f0*/  ULEA UR4, UR5, UR4, 0x18 ;  /* 0x0000000405047291 */ /* 0x002fcc000f8ec0ff */
[----:B------:R-:W-:Y:S02]  /*0100*/  LEA R3, R12, UR4, 0x3 ;  /* 0x000000040c037c11 */ /* 0x000fe4000f8e18ff */
[----:B0-----:R-:W-:-:S03]  /*0110*/  LEA R5, R8, UR4, 0x3 ;  /* 0x0000000408057c11 */ /* 0x001fc6000f8e18ff */
[----:B--2---:R-:W-:Y:S01]  /*0120*/  STS.64 [R3], R6 ;  /* 0x0000000603007388 */ /* 0x004fe20000000a00 */
[----:B------:R-:W-:Y:S06]  /*0130*/  BAR.SYNC.DEFER_BLOCKING 0x0 ;  /* 0x0000000000007b1d */ /* 0x000fec0000010000 */
[----:B------:R-:W0:Y:S02]  /*0140*/  @!P0 LDS.64 R10, [R3] ;  /* 0x00000000030a8984 */ /* 0x000e240000000a00 */
[----:B0-----:R-:W-:-:S05]  /*0150*/  @!P0 FADD R10, R10, R11 ;  /* 0x0000000b0a0a8221 */ /* 0x001fca0000000000 */
[----:B------:R-:W-:Y:S01]  /*0160*/  @!P0 STS [R3+0x4], R10 ;  /* 0x0000040a03008388 */ /* 0x000fe20000000800 */
[----:B------:R-:W-:Y:S01]  /*0170*/  BAR.SYNC.DEFER_BLOCKING 0x0 ;  /* 0x0000000000007b1d */ /* 0x000fe20000010000 */
[----:B------:R-:W-:-:S13]  /*0180*/  ISETP.GT.U32.AND P0, PT, R12, 0x7f, PT ;  /* 0x0000007f0c00780c */ /* 0x000fda0003f04070 */
[----:B------:R-:W-:Y:S01]  /*0190*/  @!P0 LEA R11, R2, R5, 0x3 ;  /* 0x00000005020b8211 */ /* 0x000fe200078e18ff */
[----:B------:R-:W-:Y:S04]  /*01a0*/  @!P1 LDS R4, [R5+-0x4] ;  /* 0xfffffc0005049984 */ /* 0x000fe80000000800 */
[----:B------:R-:W0:Y:S02]  /*01b0*/  @!P1 LDS R9, [R5+0x4] ;  /* 0x0000040005099984 */ /* 0x000e240000000800 */
[----:B0-----:R-:W-:-:S05]  /*01c0*/  @!P1 FADD R4, R4, R9 ;  /* 0x0000000904049221 */ /* 0x001fca0000000000 */
[----:B------:R-:W-:Y:S01]  /*01d0*/  @!P1 STS [R5+0x4], R4 ;  /* 0x0000040405009388 */ /* 0x000fe20000000800 */
[----:B------:R-:W-:Y:S01]  /*01e0*/  BAR.SYNC.DEFER_BLOCKING 0x0 ;  /* 0x0000000000007b1d */ /* 0x000fe20000010000 */
[----:B------:R-:W-:-:S13]  /*01f0*/  ISETP.GT.U32.AND P1, PT, R12, 0x3f, PT ;  /* 0x0000003f0c00780c */ /* 0x000fda0003f24070 */
[----:B------:R-:W-:Y:S01]  /*0200*/  @!P1 IMAD R10, R2, 0x18, R5 ;  /* 0x00000018020a9824 */ /* 0x000fe200078e0205 */
[----:B------:R-:W-:Y:S04]  /*0210*/  @!P0 LDS R6, [R11+0x4] ;  /* 0x000004000b068984 */ /* 0x000fe80000000800 */
        /* <DEDUP_REMOVED lines=39> */
[----:B------:R-:W-:-:S05]  /*0490*/  ISETP.NE.AND P1, PT, R12, RZ, PT ;  /* 0x000000ff0c00720c */ /* 0x000fca0003f25270 */
[----:B------:R-:W-:Y:S04]  /*04a0*/  @!P0 LDS R2, [R11+0x3f4] ;  /* 0x0003f4000b028984 */ /* 0x000fe80000000800 */
[----:B------:R-:W0:Y:S02]  /*04b0*/  @!P0 LDS R5, [R11+0x7f4] ;  /* 0x0007f4000b058984 */ /* 0x000e240000000800 */
[----:B0-----:R-:W-:-:S05]  /*04c0*/  @!P0 FADD R2, R2, R5 ;  /* 0x0000000502028221 */ /* 0x001fca0000000000 */
[----:B------:R-:W-:Y:S01]  /*04d0*/  @!P0 STS [R11+0x7f4], R2 ;  /* 0x0007f4020b008388 */ /* 0x000fe20000000800 */
[----:B------:R-:W-:Y:S06]  /*04e0*/  BAR.SYNC.DEFER_BLOCKING 0x0 ;  /* 0x0000000000007b1d */ /* 0x000fec0000010000 */
[----:B------:R-:W-:Y:S04]  /*04f0*/  @!P1 LDS R5, [UR4+0x7fc] ;  /* 0x0007fc04ff059984 */ /* 0x000fe80008000800 */
[----:B------:R-:W0:Y:S02]  /*0500*/  @!P1 LDS R6, [UR4+0xffc] ;  /* 0x000ffc04ff069984 */ /* 0x000e240008000800 */
[----:B0-----:R-:W-:-:S02]  /*0510*/  @!P1 FADD R6, R5, R6 ;  /* 0x0000000605069221 */ /* 0x001fc40000000000 */
[----:B------:R-:W0:Y:S03]  /*0520*/  LDC.64 R4, c[0x0][0x388] ;  /* 0x0000e200ff047b82 */ /* 0x000e260000000a00 */
[----:B------:R-:W-:Y:S05]  /*0530*/  @!P1 STS [UR4+0xffc], R6 ;  /* 0x000ffc06ff009988 */ /* 0x000fea0008000804 */
[----:B------:R-:W-:Y:S01]  /*0540*/  BAR.SYNC.DEFER_BLOCKING 0x0 ;  /* 0x0000000000007b1d */ /* 0x000fe20000010000 */
[----:B0-----:R-:W-:-:S05]  /*0550*/  IMAD.WIDE R4, R0, 0x4, R4 ;  /* 0x0000000400047825 */ /* 0x001fca00078e0204 */
[----:B------:R-:W0:Y:S04]  /*0560*/  LDS.64 R8, [R3] ;  /* 0x0000000003087984 */ /* 0x000e280000000a00 */
[----:B0-----:R-:W-:Y:S04]  /*0570*/  STG.E desc[UR6][R4.64], R8 ;  /* 0x0000000804007986 */ /* 0x001fe8000c101906 */
[----:B------:R-:W-:Y:S01]  /*0580*/  STG.E desc[UR6][R4.64+0x4], R9 ;  /* 0x0000040904007986 */ /* 0x000fe2000c101906 */
[----:B------:R-:W-:Y:S05]  /*0590*/  EXIT ;  /* 0x000000000000794d */ /* 0x000fea0003800000 */
.L_x_2:
        /* <DEDUP_REMOVED lines=14> */
.L_x_5:


//--------------------- .nv.shared._Z9scan_downPfS_ --------------------------
	.section	.nv.shared._Z9scan_downPfS_,"aw",@nobits
	.sectionflags	@""
	.align	4
.nv.shared._Z9scan_downPfS_:
	.zero		5120


//--------------------- .nv.shared.reserved.0     --------------------------
	.section	.nv.shared.reserved.0,"aw",@nobits
	.weak		__nv_reservedSMEM_offset_0_alias
	.size		__nv_reservedSMEM_offset_0_alias, 0, 64
	.other		__nv_reservedSMEM_offset_0_alias,@"STO_CUDA_RESERVED_SHARED STV_DEFAULT"
__nv_reservedSMEM_offset_0_alias:
	.zero		0
	.zero		64


//--------------------- .nv.shared._Z8scan_sumPfS_ --------------------------
	.section	.nv.shared._Z8scan_sumPfS_,"aw",@nobits
	.sectionflags	@""
	.align	4
.nv.shared._Z8scan_sumPfS_:
	.zero		1032


//--------------------- .nv.shared._Z7scan_upPfS_ --------------------------
	.section	.nv.shared._Z7scan_upPfS_,"aw",@nobits
	.sectionflags	@""
	.align	4
.nv.shared._Z7scan_upPfS_:
	.zero		5120


//--------------------- .nv.constant0._Z9scan_downPfS_ --------------------------
	.section	.nv.constant0._Z9scan_downPfS_,"a",@progbits
	.sectionflags	@""
	.align	4
.nv.constant0._Z9scan_downPfS_:
	.zero		912


//--------------------- .nv.constant0._Z8scan_sumPfS_ --------------------------
	.section	.nv.constant0._Z8scan_sumPfS_,"a",@progbits
	.sectionflags	@""
	.align	4
.nv.constant0._Z8scan_sumPfS_:
	.zero		912


//--------------------- .nv.constant0._Z7scan_upPfS_ --------------------------
	.section	.nv.constant0._Z7scan_upPfS_,"a",@progbits
	.sectionflags	@""
	.align	4
.nv.constant0._Z7scan_upPfS_:
	.zero		912


//--------------------- SYMBOLS --------------------------

	.type		.nv.reservedSmem.offset0,@object
	.size		.nv.reservedSmem.offset0,0x4
	.type		.nv.reservedSmem.cap,@object
	.size		.nv.reservedSmem.cap,0x4
